//
// Generated by NVIDIA NVVM Compiler
//
// Compiler Build ID: CL-36424714
// Cuda compilation tools, release 13.0, V13.0.88
// Based on NVVM 20.0.0
//

.version 9.0
.target sm_100
.address_size 64

	// .globl	_Z13convolution1DPKfPfi
.const .align 4 .b8 d_kernel[20];

.visible .entry _Z13convolution1DPKfPfi(
	.param .u64 .ptr .align 1 _Z13convolution1DPKfPfi_param_0,
	.param .u64 .ptr .align 1 _Z13convolution1DPKfPfi_param_1,
	.param .u32 _Z13convolution1DPKfPfi_param_2
)
{
	.reg .pred 	%p<16>;
	.reg .b32 	%r<12>;
	.reg .b32 	%f<27>;
	.reg .b64 	%rd<17>;

	ld.param.u64 	%rd3, [_Z13convolution1DPKfPfi_param_0];
	ld.param.u64 	%rd2, [_Z13convolution1DPKfPfi_param_1];
	ld.param.u32 	%r6, [_Z13convolution1DPKfPfi_param_2];
	cvta.to.global.u64 	%rd1, %rd3;
	mov.u32 	%r7, %tid.x;
	mov.u32 	%r8, %ctaid.x;
	mov.u32 	%r9, %ntid.x;
	mad.lo.s32 	%r10, %r8, %r9, %r7;
	add.s32 	%r2, %r10, -2;
	setp.lt.s32 	%p1, %r10, 2;
	setp.ge.s32 	%p2, %r2, %r6;
	mov.f32 	%f23, 0f00000000;
	or.pred  	%p3, %p1, %p2;
	@%p3 bra 	$L__BB0_2;
	mul.wide.u32 	%rd4, %r2, 4;
	add.s64 	%rd5, %rd1, %rd4;
	ld.global.f32 	%f12, [%rd5];
	ld.const.f32 	%f13, [d_kernel];
	fma.rn.f32 	%f23, %f12, %f13, 0f00000000;
$L__BB0_2:
	setp.lt.s32 	%p4, %r10, 1;
	setp.gt.s32 	%p5, %r10, %r6;
	or.pred  	%p6, %p4, %p5;
	@%p6 bra 	$L__BB0_4;
	add.s32 	%r11, %r10, -1;
	mul.wide.u32 	%rd6, %r11, 4;
	add.s64 	%rd7, %rd1, %rd6;
	ld.global.f32 	%f14, [%rd7];
	ld.const.f32 	%f15, [d_kernel+4];
	fma.rn.f32 	%f23, %f14, %f15, %f23;
$L__BB0_4:
	setp.lt.s32 	%p7, %r10, 0;
	setp.ge.s32 	%p8, %r10, %r6;
	or.pred  	%p9, %p7, %p8;
	@%p9 bra 	$L__BB0_6;
	mul.wide.u32 	%rd8, %r10, 4;
	add.s64 	%rd9, %rd1, %rd8;
	ld.global.f32 	%f16, [%rd9];
	ld.const.f32 	%f17, [d_kernel+8];
	fma.rn.f32 	%f23, %f16, %f17, %f23;
$L__BB0_6:
	add.s32 	%r3, %r10, 1;
	setp.lt.s32 	%p10, %r10, -1;
	setp.ge.s32 	%p11, %r3, %r6;
	or.pred  	%p12, %p10, %p11;
	@%p12 bra 	$L__BB0_8;
	mul.wide.u32 	%rd10, %r3, 4;
	add.s64 	%rd11, %rd1, %rd10;
	ld.global.f32 	%f18, [%rd11];
	ld.const.f32 	%f19, [d_kernel+12];
	fma.rn.f32 	%f23, %f18, %f19, %f23;
$L__BB0_8:
	add.s32 	%r4, %r10, 2;
	setp.lt.s32 	%p13, %r10, -2;
	setp.ge.s32 	%p14, %r4, %r6;
	or.pred  	%p15, %p13, %p14;
	@%p15 bra 	$L__BB0_10;
	mul.wide.u32 	%rd12, %r4, 4;
	add.s64 	%rd13, %rd1, %rd12;
	ld.global.f32 	%f20, [%rd13];
	ld.const.f32 	%f21, [d_kernel+16];
	fma.rn.f32 	%f23, %f20, %f21, %f23;
$L__BB0_10:
	cvta.to.global.u64 	%rd14, %rd2;
	mul.wide.s32 	%rd15, %r10, 4;
	add.s64 	%rd16, %rd14, %rd15;
	st.global.f32 	[%rd16], %f23;
	ret;

}


// ===== COMPILED SASS (sm_100) =====

	.target	sm_100

	.elftype	@"ET_EXEC"


//--------------------- .note.nv.tkinfo           --------------------------
	.section	.note.nv.tkinfo,"",@"SHT_NOTE"
	.sectionflags	@"SHF_NOTE_NV_TKINFO"
	.tkinfo
        /*0018*/ 	.word	0x00000002
        /*0030*/ 	.string	""
        /*0030*/ 	.string	"ptxas"
        /*0030*/ 	.string	"Cuda compilation tools, release 13.0, V13.0.88"
        /*0030*/ 	.string	"Build cuda_13.0.r13.0/compiler.36424714_0"
        /*0030*/ 	.string	"-arch sm_100 -m 64 "



//--------------------- .note.nv.cuinfo           --------------------------
	.section	.note.nv.cuinfo,"",@"SHT_NOTE"
	.sectionflags	@"SHF_NOTE_NV_CUINFO"
        /*0018*/ 	.short	0x0002
        /*001a*/ 	.short	0x0064
        /*001c*/ 	.short	0x0082
	.zero		2


//--------------------- .nv.info                  --------------------------
	.section	.nv.info,"",@"SHT_CUDA_INFO"
	.align	4


	//----- nvinfo : EIATTR_REGCOUNT
	.align		4
        /*0000*/ 	.byte	0x04, 0x2f
        /*0002*/ 	.short	(.L_2 - .L_1)
	.align		4
.L_1:
        /*0004*/ 	.word	index@(_Z13convolution1DPKfPfi)
        /*0008*/ 	.word	0x00000016


	//----- nvinfo : EIATTR_FRAME_SIZE
	.align		4
.L_2:
        /*000c*/ 	.byte	0x04, 0x11
        /*000e*/ 	.short	(.L_4 - .L_3)
	.align		4
.L_3:
        /*0010*/ 	.word	index@(_Z13convolution1DPKfPfi)
        /*0014*/ 	.word	0x00000000


	//----- nvinfo : EIATTR_MIN_STACK_SIZE
	.align		4
.L_4:
        /*0018*/ 	.byte	0x04, 0x12
        /*001a*/ 	.short	(.L_6 - .L_5)
	.align		4
.L_5:
        /*001c*/ 	.word	index@(_Z13convolution1DPKfPfi)
        /*0020*/ 	.word	0x00000000
.L_6:


//--------------------- .nv.compat                --------------------------
	.section	.nv.compat,"",@"SHT_CUDA_COMPAT_INFO"
	.align	4
        /*0000*/ 	.byte	0x02, 0x09, 0x00, 0x00, 0x02, 0x02, 0x01, 0x00, 0x02, 0x05, 0x05, 0x00, 0x03, 0x07, 0x01, 0x01
        /*0010*/ 	.byte	0x02, 0x03, 0x00, 0x00, 0x02, 0x06, 0x01, 0x00, 0x04, 0x0b, 0x08, 0x00, 0x09, 0x00, 0x00, 0x00
        /*0020*/ 	.byte	0x00, 0x00, 0x00, 0x00


//--------------------- .nv.info._Z13convolution1DPKfPfi --------------------------
	.section	.nv.info._Z13convolution1DPKfPfi,"",@"SHT_CUDA_INFO"
	.sectionflags	@""
	.align	4


	//----- nvinfo : EIATTR_CUDA_API_VERSION
	.align		4
        /*0000*/ 	.byte	0x04, 0x37
        /*0002*/ 	.short	(.L_8 - .L_7)
.L_7:
        /*0004*/ 	.word	0x00000082


	//----- nvinfo : EIATTR_KPARAM_INFO
	.align		4
.L_8:
        /*0008*/ 	.byte	0x04, 0x17
        /*000a*/ 	.short	(.L_10 - .L_9)
.L_9:
        /*000c*/ 	.word	0x00000000
        /*0010*/ 	.short	0x0002
        /*0012*/ 	.short	0x0010
        /*0014*/ 	.byte	0x00, 0xf0, 0x11, 0x00


	//----- nvinfo : EIATTR_KPARAM_INFO
	.align		4
.L_10:
        /*0018*/ 	.byte	0x04, 0x17
        /*001a*/ 	.short	(.L_12 - .L_11)
.L_11:
        /*001c*/ 	.word	0x00000000
        /*0020*/ 	.short	0x0001
        /*0022*/ 	.short	0x0008
        /*0024*/ 	.byte	0x00, 0xf5, 0x21, 0x00


	//----- nvinfo : EIATTR_KPARAM_INFO
	.align		4
.L_12:
        /*0028*/ 	.byte	0x04, 0x17
        /*002a*/ 	.short	(.L_14 - .L_13)
.L_13:
        /*002c*/ 	.word	0x00000000
        /*0030*/ 	.short	0x0000
        /*0032*/ 	.short	0x0000
        /*0034*/ 	.byte	0x00, 0xf5, 0x21, 0x00


	//----- nvinfo : EIATTR_SPARSE_MMA_MASK
	.align		4
.L_14:
        /*0038*/ 	.byte	0x03, 0x50
        /*003a*/ 	.short	0x0000


	//----- nvinfo : EIATTR_MAXREG_COUNT
	.align		4
        /*003c*/ 	.byte	0x03, 0x1b
        /*003e*/ 	.short	0x00ff


	//----- nvinfo : EIATTR_MERCURY_ISA_VERSION
	.align		4
        /*0040*/ 	.byte	0x03, 0x5f
        /*0042*/ 	.short	0x0101


	//----- nvinfo : EIATTR_VRC_CTA_INIT_COUNT
	.align		4
        /*0044*/ 	.byte	0x02, 0x4a
	.zero		1
	.zero		1


	//----- nvinfo : EIATTR_EXIT_INSTR_OFFSETS
	.align		4
        /*0048*/ 	.byte	0x04, 0x1c
        /*004a*/ 	.short	(.L_16 - .L_15)


	//   ....[0]....
.L_15:
        /*004c*/ 	.word	0x00000320


	//----- nvinfo : EIATTR_CBANK_PARAM_SIZE
	.align		4
.L_16:
        /*0050*/ 	.byte	0x03, 0x19
        /*0052*/ 	.short	0x0014


	//----- nvinfo : EIATTR_PARAM_CBANK
	.align		4
        /*0054*/ 	.byte	0x04, 0x0a
        /*0056*/ 	.short	(.L_18 - .L_17)
	.align		4
.L_17:
        /*0058*/ 	.word	index@(.nv.constant0._Z13convolution1DPKfPfi)
        /*005c*/ 	.short	0x0380
        /*005e*/ 	.short	0x0014


	//----- nvinfo : EIATTR_SW_WAR
	.align		4
.L_18:
        /*0060*/ 	.byte	0x04, 0x36
        /*0062*/ 	.short	(.L_20 - .L_19)
.L_19:
        /*0064*/ 	.word	0x00000008
.L_20:


//--------------------- .nv.callgraph             --------------------------
	.section	.nv.callgraph,"",@"SHT_CUDA_CALLGRAPH"
	.align	4
	.sectionentsize	8
	.align		4
        /*0000*/ 	.word	0x00000000
	.align		4
        /*0004*/ 	.word	0xffffffff
	.align		4
        /*0008*/ 	.word	0x00000000
	.align		4
        /*000c*/ 	.word	0xfffffffe
	.align		4
        /*0010*/ 	.word	0x00000000
	.align		4
        /*0014*/ 	.word	0xfffffffd
	.align		4
        /*0018*/ 	.word	0x00000000
	.align		4
        /*001c*/ 	.word	0xfffffffc


//--------------------- .nv.constant3             --------------------------
	.section	.nv.constant3,"a",@progbits
	.align	4
.nv.constant3:
	.type		d_kernel,@object
	.size		d_kernel,(.L_0 - d_kernel)
d_kernel:
	.zero		20
.L_0:


//--------------------- .text._Z13convolution1DPKfPfi --------------------------
	.section	.text._Z13convolution1DPKfPfi,"ax",@progbits
	.align	128
        .global         _Z13convolution1DPKfPfi
        .type           _Z13convolution1DPKfPfi,@function
        .size           _Z13convolution1DPKfPfi,(.L_x_1 - _Z13convolution1DPKfPfi)
        .other          _Z13convolution1DPKfPfi,@"STO_CUDA_ENTRY STV_DEFAULT"
_Z13convolution1DPKfPfi:
.text._Z13convolution1DPKfPfi:
[----:B------:R-:W-:Y:S01]  /*0000*/  LDC R1, c[0x0][0x37c] ;  /* 0x0000df00ff017b82 */ /* 0x000fe20000000800 */
[----:B------:R-:W0:Y:S07]  /*0010*/  S2R R4, SR_TID.X ;  /* 0x0000000000047919 */ /* 0x000e2e0000002100 */
[----:B------:R-:W0:Y:S01]  /*0020*/  S2UR UR4, SR_CTAID.X ;  /* 0x00000000000479c3 */ /* 0x000e220000002500 */
[----:B------:R-:W1:Y:S07]  /*0030*/  LDCU UR5, c[0x0][0x390] ;  /* 0x00007200ff0577ac */ /* 0x000e6e0008000800 */
[----:B------:R-:W0:Y:S02]  /*0040*/  LDC R3, c[0x0][0x360] ;  /* 0x0000d800ff037b82 */ /* 0x000e240000000800 */
[----:B0-----:R-:W-:-:S05]  /*0050*/  IMAD R4, R3, UR4, R4 ;  /* 0x0000000403047c24 */ /* 0x001fca000f8e0204 */
[C---:B------:R-:W-:Y:S02]  /*0060*/  IADD3 R5, PT, PT, R4.reuse, -0x2, RZ ;  /* 0xfffffffe04057810 */ /* 0x040fe40007ffe0ff */
[C---:B-1----:R-:W-:Y:S02]  /*0070*/  ISETP.GT.AND P1, PT, R4.reuse, UR5, PT ;  /* 0x0000000504007c0c */ /* 0x042fe4000bf24270 */
[----:B------:R-:W-:Y:S02]  /*0080*/  ISETP.GE.AND P0, PT, R5, UR5, PT ;  /* 0x0000000505007c0c */ /* 0x000fe4000bf06270 */
[C---:B------:R-:W-:Y:S02]  /*0090*/  ISETP.GE.AND P2, PT, R4.reuse, UR5, PT ;  /* 0x0000000504007c0c */ /* 0x040fe4000bf46270 */
[C---:B------:R-:W-:Y:S02]  /*00a0*/  ISETP.LT.OR P0, PT, R4.reuse, 0x2, P0 ;  /* 0x000000020400780c */ /* 0x040fe40000701670 */
[----:B------:R-:W-:-:S02]  /*00b0*/  IADD3 R17, PT, PT, R4, 0x1, RZ ;  /* 0x0000000104117810 */ /* 0x000fc40007ffe0ff */
[C---:B------:R-:W-:Y:S02]  /*00c0*/  ISETP.LT.OR P1, PT, R4.reuse, 0x1, P1 ;  /* 0x000000010400780c */ /* 0x040fe40000f21670 */
[C---:B------:R-:W-:Y:S02]  /*00d0*/  IADD3 R19, PT, PT, R4.reuse, 0x2, RZ ;  /* 0x0000000204137810 */ /* 0x040fe40007ffe0ff */
[C---:B------:R-:W-:Y:S02]  /*00e0*/  ISETP.LT.OR P2, PT, R4.reuse, RZ, P2 ;  /* 0x000000ff0400720c */ /* 0x040fe40001741670 */
[----:B------:R-:W-:Y:S02]  /*00f0*/  ISETP.GE.AND P4, PT, R17, UR5, PT ;  /* 0x0000000511007c0c */ /* 0x000fe4000bf86270 */
[----:B------:R-:W-:Y:S01]  /*0100*/  ISETP.GE.AND P3, PT, R19, UR5, PT ;  /* 0x0000000513007c0c */ /* 0x000fe2000bf66270 */
[----:B------:R-:W0:Y:S01]  /*0110*/  @!P0 LDC.64 R8, c[0x0][0x380] ;  /* 0x0000e000ff088b82 */ /* 0x000e220000000a00 */
[C---:B------:R-:W-:Y:S01]  /*0120*/  ISETP.LT.OR P4, PT, R4.reuse, -0x1, P4 ;  /* 0xffffffff0400780c */ /* 0x040fe20002781670 */
[----:B------:R-:W1:Y:S01]  /*0130*/  LDCU.64 UR4, c[0x0][0x358] ;  /* 0x00006b00ff0477ac */ /* 0x000e620008000a00 */
[----:B------:R-:W-:-:S02]  /*0140*/  ISETP.LT.OR P3, PT, R4, -0x2, P3 ;  /* 0xfffffffe0400780c */ /* 0x000fc40001f61670 */
[----:B------:R-:W-:-:S03]  /*0150*/  @!P1 IADD3 R15, PT, PT, R4, -0x1, RZ ;  /* 0xffffffff040f9810 */ /* 0x000fc60007ffe0ff */
[----:B------:R-:W2:Y:S08]  /*0160*/  @!P1 LDC.64 R10, c[0x0][0x380] ;  /* 0x0000e000ff0a9b82 */ /* 0x000eb00000000a00 */
[----:B------:R-:W3:Y:S08]  /*0170*/  @!P2 LDC.64 R12, c[0x0][0x380] ;  /* 0x0000e000ff0cab82 */ /* 0x000ef00000000a00 */
[----:B------:R-:W4:Y:S01]  /*0180*/  @!P4 LDC.64 R6, c[0x0][0x380] ;  /* 0x0000e000ff06cb82 */ /* 0x000f220000000a00 */
[----:B0-----:R-:W-:-:S05]  /*0190*/  @!P0 IMAD.WIDE.U32 R8, R5, 0x4, R8 ;  /* 0x0000000405088825 */ /* 0x001fca00078e0008 */
[----:B-1----:R-:W5:Y:S02]  /*01a0*/  @!P0 LDG.E R0, desc[UR4][R8.64] ;  /* 0x0000000408008981 */ /* 0x002f64000c1e1900 */
[----:B------:R-:W0:Y:S01]  /*01b0*/  @!P3 LDC.64 R2, c[0x0][0x380] ;  /* 0x0000e000ff02bb82 */ /* 0x000e220000000a00 */
[----:B--2---:R-:W-:-:S06]  /*01c0*/  @!P1 IMAD.WIDE.U32 R10, R15, 0x4, R10 ;  /* 0x000000040f0a9825 */ /* 0x004fcc00078e000a */
[----:B------:R1:W2:Y:S01]  /*01d0*/  @!P1 LDG.E R10, desc[UR4][R10.64] ;  /* 0x000000040a0a9981 */ /* 0x0002a2000c1e1900 */
[----:B---3--:R-:W-:Y:S01]  /*01e0*/  @!P2 IMAD.WIDE.U32 R12, R4, 0x4, R12 ;  /* 0x00000004040ca825 */ /* 0x008fe200078e000c */
[----:B------:R-:W5:Y:S05]  /*01f0*/  @!P0 LDC R5, c[0x3][RZ] ;  /* 0x00c00000ff058b82 */ /* 0x000f6a0000000800 */
[----:B------:R-:W3:Y:S01]  /*0200*/  @!P2 LDG.E R12, desc[UR4][R12.64] ;  /* 0x000000040c0ca981 */ /* 0x000ee2000c1e1900 */
[----:B----4-:R-:W-:Y:S02]  /*0210*/  @!P4 IMAD.WIDE.U32 R6, R17, 0x4, R6 ;  /* 0x000000041106c825 */ /* 0x010fe400078e0006 */
[----:B------:R-:W2:Y:S04]  /*0220*/  @!P1 LDC R14, c[0x3][0x4] ;  /* 0x00c00100ff0e9b82 */ /* 0x000ea80000000800 */
[----:B------:R-:W4:Y:S01]  /*0230*/  @!P4 LDG.E R6, desc[UR4][R6.64] ;  /* 0x000000040606c981 */ /* 0x000f22000c1e1900 */
[----:B0-----:R-:W-:-:S03]  /*0240*/  @!P3 IMAD.WIDE.U32 R2, R19, 0x4, R2 ;  /* 0x000000041302b825 */ /* 0x001fc600078e0002 */
[----:B------:R-:W3:Y:S03]  /*0250*/  @!P2 LDC R15, c[0x3][0x8] ;  /* 0x00c00200ff0fab82 */ /* 0x000ee60000000800 */
[----:B------:R-:W4:Y:S05]  /*0260*/  @!P3 LDG.E R2, desc[UR4][R2.64] ;  /* 0x000000040202b981 */ /* 0x000f2a000c1e1900 */
[----:B------:R-:W4:Y:S01]  /*0270*/  @!P4 LDC R16, c[0x3][0xc] ;  /* 0x00c00300ff10cb82 */ /* 0x000f220000000800 */
[----:B-1----:R-:W-:-:S07]  /*0280*/  HFMA2 R11, -RZ, RZ, 0, 0 ;  /* 0x00000000ff0b7431 */ /* 0x002fce00000001ff */
[----:B------:R-:W0:Y:S08]  /*0290*/  LDC.64 R8, c[0x0][0x388] ;  /* 0x0000e200ff087b82 */ /* 0x000e300000000a00 */
[----:B------:R-:W1:Y:S01]  /*02a0*/  @!P3 LDC R17, c[0x3][0x10] ;  /* 0x00c00400ff11bb82 */ /* 0x000e620000000800 */
[----:B-----5:R-:W-:-:S04]  /*02b0*/  @!P0 FFMA R11, R0, R5, RZ ;  /* 0x00000005000b8223 */ /* 0x020fc800000000ff */
[----:B--2---:R-:W-:-:S04]  /*02c0*/  @!P1 FFMA R11, R10, R14, R11 ;  /* 0x0000000e0a0b9223 */ /* 0x004fc8000000000b */
[----:B---3--:R-:W-:Y:S01]  /*02d0*/  @!P2 FFMA R11, R12, R15, R11 ;  /* 0x0000000f0c0ba223 */ /* 0x008fe2000000000b */
[----:B0-----:R-:W-:-:S04]  /*02e0*/  IMAD.WIDE R4, R4, 0x4, R8 ;  /* 0x0000000404047825 */ /* 0x001fc800078e0208 */
[----:B----4-:R-:W-:-:S04]  /*02f0*/  @!P4 FFMA R11, R6, R16, R11 ;  /* 0x00000010060bc223 */ /* 0x010fc8000000000b */
[----:B-1----:R-:W-:-:S05]  /*0300*/  @!P3 FFMA R11, R2, R17, R11 ;  /* 0x00000011020bb223 */ /* 0x002fca000000000b */
[----:B------:R-:W-:Y:S01]  /*0310*/  STG.E desc[UR4][R4.64], R11 ;  /* 0x0000000b04007986 */ /* 0x000fe2000c101904 */
[----:B------:R-:W-:Y:S05]  /*0320*/  EXIT ;  /* 0x000000000000794d */ /* 0x000fea0003800000 */
.L_x_0:
[----:B------:R-:W-:-:S00]  /*0330*/  BRA `(.L_x_0) ;  /* 0xfffffffc00fc7947 */ /* 0x000fc0000383ffff */
[----:B------:R-:W-:-:S00]  /*0340*/  NOP ;  /* 0x0000000000007918 */ /* 0x000fc00000000000 */
        /* <DEDUP_REMOVED lines=11> */
.L_x_1:


//--------------------- .nv.shared.reserved.0     --------------------------
	.section	.nv.shared.reserved.0,"aw",@nobits
	.weak		__nv_reservedSMEM_offset_0_alias
	.size		__nv_reservedSMEM_offset_0_alias, 0, 64
	.other		__nv_reservedSMEM_offset_0_alias,@"STO_CUDA_RESERVED_SHARED STV_DEFAULT"
__nv_reservedSMEM_offset_0_alias:
	.zero		0
	.zero		64


//--------------------- .nv.constant0._Z13convolution1DPKfPfi --------------------------
	.section	.nv.constant0._Z13convolution1DPKfPfi,"a",@progbits
	.sectionflags	@""
	.align	4
.nv.constant0._Z13convolution1DPKfPfi:
	.zero		916


//--------------------- SYMBOLS --------------------------

	.type		.nv.reservedSmem.offset0,@object
	.size		.nv.reservedSmem.offset0,0x4
